	.headerflags	@"EF_CUDA_TEXMODE_UNIFIED EF_CUDA_64BIT_ADDRESS EF_CUDA_ACCELERATORS EF_CUDA_SM90 EF_CUDA_VIRTUAL_SM(EF_CUDA_SM90)"
	.elftype	@"ET_EXEC"


//--------------------- .nv.info                  --------------------------
	.section	.nv.info,"",@"SHT_CUDA_INFO"
	.align	4


	//----- nvinfo : EIATTR_REGCOUNT
	.align		4
        /*0000*/ 	.byte	0x04, 0x2f
        /*0002*/ 	.short	(.L_1 - .L_0)
	.align		4
.L_0:
        /*0004*/ 	.word	index@(triton_mm)
        /*0008*/ 	.word	0x00000060


	//----- nvinfo : EIATTR_MIN_STACK_SIZE
	.align		4
.L_1:
        /*000c*/ 	.byte	0x04, 0x12
        /*000e*/ 	.short	(.L_3 - .L_2)
	.align		4
.L_2:
        /*0010*/ 	.word	index@(triton_mm)
        /*0014*/ 	.word	0x00000000


	//----- nvinfo : EIATTR_FRAME_SIZE
	.align		4
.L_3:
        /*0018*/ 	.byte	0x04, 0x11
        /*001a*/ 	.short	(.L_5 - .L_4)
	.align		4
.L_4:
        /*001c*/ 	.word	index@(triton_mm)
        /*0020*/ 	.word	0x00000000


	//----- nvinfo : EIATTR_MIN_STACK_SIZE
	.align		4
.L_5:
        /*0024*/ 	.byte	0x04, 0x12
        /*0026*/ 	.short	(.L_7 - .L_6)
	.align		4
.L_6:
        /*0028*/ 	.word	index@(triton_mm)
        /*002c*/ 	.word	0x00000000
.L_7:


//--------------------- .nv.info.triton_mm        --------------------------
	.section	.nv.info.triton_mm,"",@"SHT_CUDA_INFO"
	.sectionflags	@""
	.align	4


	//----- nvinfo : EIATTR_CUDA_API_VERSION
	.align		4
        /*0000*/ 	.byte	0x04, 0x37
        /*0002*/ 	.short	(.L_9 - .L_8)
.L_8:
        /*0004*/ 	.word	0x0000007c


	//----- nvinfo : EIATTR_KPARAM_INFO
	.align		4
.L_9:
        /*0008*/ 	.byte	0x04, 0x17
        /*000a*/ 	.short	(.L_11 - .L_10)
.L_10:
        /*000c*/ 	.word	0x00000000
        /*0010*/ 	.short	0x0003
        /*0012*/ 	.short	0x0018
        /*0014*/ 	.byte	0x00, 0xf0, 0x11, 0x00


	//----- nvinfo : EIATTR_KPARAM_INFO
	.align		4
.L_11:
        /*0018*/ 	.byte	0x04, 0x17
        /*001a*/ 	.short	(.L_13 - .L_12)
.L_12:
        /*001c*/ 	.word	0x00000000
        /*0020*/ 	.short	0x0002
        /*0022*/ 	.short	0x0010
        /*0024*/ 	.byte	0x00, 0xf0, 0x21, 0x00


	//----- nvinfo : EIATTR_KPARAM_INFO
	.align		4
.L_13:
        /*0028*/ 	.byte	0x04, 0x17
        /*002a*/ 	.short	(.L_15 - .L_14)
.L_14:
        /*002c*/ 	.word	0x00000000
        /*0030*/ 	.short	0x0001
        /*0032*/ 	.short	0x0008
        /*0034*/ 	.byte	0x00, 0xf0, 0x21, 0x00


	//----- nvinfo : EIATTR_KPARAM_INFO
	.align		4
.L_15:
        /*0038*/ 	.byte	0x04, 0x17
        /*003a*/ 	.short	(.L_17 - .L_16)
.L_16:
        /*003c*/ 	.word	0x00000000
        /*0040*/ 	.short	0x0000
        /*0042*/ 	.short	0x0000
        /*0044*/ 	.byte	0x00, 0xf0, 0x21, 0x00


	//----- nvinfo : EIATTR_SPARSE_MMA_MASK
	.align		4
.L_17:
        /*0048*/ 	.byte	0x03, 0x50
        /*004a*/ 	.short	0x0000


	//----- nvinfo : EIATTR_MAXREG_COUNT
	.align		4
        /*004c*/ 	.byte	0x03, 0x1b
        /*004e*/ 	.short	0x00ff


	//----- nvinfo : EIATTR_COOP_GROUP_MASK_REGIDS
	.align		4
        /*0050*/ 	.byte	0x04, 0x29
        /*0052*/ 	.short	(.L_19 - .L_18)


	//   ....[0]....
.L_18:
        /*0054*/ 	.word	0xffffffff


	//----- nvinfo : EIATTR_COOP_GROUP_INSTR_OFFSETS
	.align		4
.L_19:
        /*0058*/ 	.byte	0x04, 0x28
        /*005a*/ 	.short	(.L_21 - .L_20)


	//   ....[0]....
.L_20:
        /*005c*/ 	.word	0x00000ec0


	//----- nvinfo : EIATTR_EXIT_INSTR_OFFSETS
	.align		4
.L_21:
        /*0060*/ 	.byte	0x04, 0x1c
        /*0062*/ 	.short	(.L_23 - .L_22)


	//   ....[0]....
.L_22:
        /*0064*/ 	.word	0x00000050


	//   ....[1]....
        /*0068*/ 	.word	0x00001c50


	//   ....[2]....
        /*006c*/ 	.word	0x00001ca0


	//----- nvinfo : EIATTR_MAX_THREADS
	.align		4
.L_23:
        /*0070*/ 	.byte	0x04, 0x05
        /*0072*/ 	.short	(.L_25 - .L_24)
.L_24:
        /*0074*/ 	.word	0x00000080
        /*0078*/ 	.word	0x00000001
        /*007c*/ 	.word	0x00000001


	//----- nvinfo : EIATTR_CBANK_PARAM_SIZE
	.align		4
.L_25:
        /*0080*/ 	.byte	0x03, 0x19
        /*0082*/ 	.short	0x001c


	//----- nvinfo : EIATTR_PARAM_CBANK
	.align		4
        /*0084*/ 	.byte	0x04, 0x0a
        /*0086*/ 	.short	(.L_27 - .L_26)
	.align		4
.L_26:
        /*0088*/ 	.word	index@(.nv.constant0.triton_mm)
        /*008c*/ 	.short	0x0210
        /*008e*/ 	.short	0x001c


	//----- nvinfo : EIATTR_SW_WAR
	.align		4
.L_27:
        /*0090*/ 	.byte	0x04, 0x36
        /*0092*/ 	.short	(.L_29 - .L_28)
.L_28:
        /*0094*/ 	.word	0x00000008
.L_29:


//--------------------- .nv.callgraph             --------------------------
	.section	.nv.callgraph,"",@"SHT_CUDA_CALLGRAPH"
	.align	4
	.sectionentsize	8
	.align		4
        /*0000*/ 	.word	0x00000000
	.align		4
        /*0004*/ 	.word	0xffffffff
	.align		4
        /*0008*/ 	.word	0x00000000
	.align		4
        /*000c*/ 	.word	0xfffffffe
	.align		4
        /*0010*/ 	.word	0x00000000
	.align		4
        /*0014*/ 	.word	0xfffffffd
	.align		4
        /*0018*/ 	.word	0x00000000
	.align		4
        /*001c*/ 	.word	0xfffffffc


//--------------------- .text.triton_mm           --------------------------
	.section	.text.triton_mm,"ax",@progbits
	.sectionflags	@"SHF_BARRIERS=1"
	.align	128
        .global         triton_mm
        .type           triton_mm,@function
        .size           triton_mm,(.L_x_2 - triton_mm)
        .other          triton_mm,@"STO_CUDA_ENTRY STV_DEFAULT"
triton_mm:
.text.triton_mm:
[----:B------:R-:W1:Y:S02]  /*0000*/  LDC R1, c[0x0][0x28] ;  /* 0x00000a00ff017b82 */ /* 0x000e640000000800 */
[----:B------:R-:W2:Y:S01]  /*0010*/  LDC R8, c[0x0][0x228] ;  /* 0x00008a00ff087b82 */ /* 0x000ea20000000800 */
[----:B------:R-:W-:-:S04]  /*0020*/  IMAD.MOV.U32 R3, RZ, RZ, 0xc00 ;  /* 0x00000c00ff037424 */ /* 0x000fc800078e00ff */
[----:B--2---:R-:W-:-:S05]  /*0030*/  IMAD R0, R8, R3, 0xc00000 ;  /* 0x00c0000008007424 */ /* 0x004fca00078e0203 */
[----:B------:R-:W-:-:S13]  /*0040*/  ISETP.NE.AND P0, PT, R0, RZ, PT ;  /* 0x000000ff0000720c */ /* 0x000fda0003f05270 */
[----:B------:R-:W-:Y:S05]  /*0050*/  @!P0 EXIT ;  /* 0x000000000000894d */ /* 0x000fea0003800000 */
[----:B------:R-:W2:Y:S01]  /*0060*/  S2R R10, SR_CTAID.X ;  /* 0x00000000000a7919 */ /* 0x000ea20000002500 */
[----:B------:R-:W-:Y:S01]  /*0070*/  VIADD R0, R8, 0x107f ;  /* 0x0000107f08007836 */ /* 0x000fe20000000000 */
[----:B------:R-:W3:Y:S01]  /*0080*/  S2UR UR18, SR_CgaCtaId ;  /* 0x00000000001279c3 */ /* 0x000ee20000008800 */
[----:B------:R-:W-:Y:S01]  /*0090*/  UMOV UR4, 0x400 ;  /* 0x0000040000047882 */ /* 0x000fe20000000000 */
[----:B------:R-:W4:Y:S01]  /*00a0*/  S2R R14, SR_TID.X ;  /* 0x00000000000e7919 */ /* 0x000f220000002100 */
[----:B------:R-:W-:Y:S01]  /*00b0*/  ULDC.64 UR22, c[0x0][0x208] ;  /* 0x0000820000167ab9 */ /* 0x000fe20000000a00 */
[----:B------:R-:W-:Y:S01]  /*00c0*/  SHF.R.S32.HI R3, RZ, 0x1f, R0 ;  /* 0x0000001fff037819 */ /* 0x000fe20000011400 */
[----:B------:R-:W-:Y:S01]  /*00d0*/  IMAD.MOV.U32 R91, RZ, RZ, -0x20 ;  /* 0xffffffe0ff5b7424 */ /* 0x000fe200078e00ff */
[----:B------:R-:W-:Y:S02]  /*00e0*/  CS2R R56, SRZ ;  /* 0x0000000000387805 */ /* 0x000fe4000001ff00 */
[----:B------:R-:W-:-:S02]  /*00f0*/  CS2R R58, SRZ ;  /* 0x00000000003a7805 */ /* 0x000fc4000001ff00 */
[----:B------:R-:W-:Y:S01]  /*0100*/  LEA.HI R3, R3, R0, RZ, 0x7 ;  /* 0x0000000003037211 */ /* 0x000fe200078f38ff */
[----:B------:R-:W-:Y:S01]  /*0110*/  VIADD R0, R8, 0x1000 ;  /* 0x0000100008007836 */ /* 0x000fe20000000000 */
[----:B------:R-:W5:Y:S01]  /*0120*/  LDC.64 R26, c[0x0][0x210] ;  /* 0x00008400ff1a7b82 */ /* 0x000f620000000a00 */
[----:B------:R-:W-:Y:S02]  /*0130*/  CS2R R60, SRZ ;  /* 0x00000000003c7805 */ /* 0x000fe4000001ff00 */
[----:B------:R-:W-:Y:S02]  /*0140*/  CS2R R62, SRZ ;  /* 0x00000000003e7805 */ /* 0x000fe4000001ff00 */
[----:B------:R-:W-:Y:S02]  /*0150*/  CS2R R64, SRZ ;  /* 0x0000000000407805 */ /* 0x000fe4000001ff00 */
[----:B------:R-:W-:Y:S02]  /*0160*/  IABS R18, R0 ;  /* 0x0000000000127213 */ /* 0x000fe40000000000 */
[----:B------:R-:W-:-:S02]  /*0170*/  CS2R R66, SRZ ;  /* 0x0000000000427805 */ /* 0x000fc4000001ff00 */
[----:B------:R-:W-:Y:S02]  /*0180*/  CS2R R68, SRZ ;  /* 0x0000000000447805 */ /* 0x000fe4000001ff00 */
[----:B------:R-:W-:Y:S01]  /*0190*/  CS2R R70, SRZ ;  /* 0x0000000000467805 */ /* 0x000fe2000001ff00 */
[----:B------:R-:W5:Y:S01]  /*01a0*/  LDC.64 R30, c[0x0][0x218] ;  /* 0x00008600ff1e7b82 */ /* 0x000f620000000a00 */
[----:B------:R-:W-:Y:S02]  /*01b0*/  CS2R R72, SRZ ;  /* 0x0000000000487805 */ /* 0x000fe4000001ff00 */
[----:B------:R-:W-:Y:S02]  /*01c0*/  CS2R R74, SRZ ;  /* 0x00000000004a7805 */ /* 0x000fe4000001ff00 */
[----:B------:R-:W-:Y:S02]  /*01d0*/  CS2R R76, SRZ ;  /* 0x00000000004c7805 */ /* 0x000fe4000001ff00 */
[----:B------:R-:W-:-:S02]  /*01e0*/  CS2R R78, SRZ ;  /* 0x00000000004e7805 */ /* 0x000fc4000001ff00 */
[----:B------:R-:W-:Y:S01]  /*01f0*/  CS2R R80, SRZ ;  /* 0x0000000000507805 */ /* 0x000fe2000001ff00 */
[----:B---3--:R-:W-:Y:S01]  /*0200*/  UPRMT UR18, UR18, 0x654, UR4 ;  /* 0x0000065412127896 */ /* 0x008fe20008000004 */
[----:B------:R-:W-:Y:S02]  /*0210*/  CS2R R82, SRZ ;  /* 0x0000000000527805 */ /* 0x000fe4000001ff00 */
[----:B------:R-:W-:Y:S02]  /*0220*/  CS2R R84, SRZ ;  /* 0x0000000000547805 */ /* 0x000fe4000001ff00 */
[----:B------:R-:W-:Y:S02]  /*0230*/  CS2R R86, SRZ ;  /* 0x0000000000567805 */ /* 0x000fe4000001ff00 */
[----:B------:R-:W-:Y:S02]  /*0240*/  CS2R R38, SRZ ;  /* 0x0000000000267805 */ /* 0x000fe4000001ff00 */
[----:B------:R-:W-:Y:S01]  /*0250*/  CS2R R40, SRZ ;  /* 0x0000000000287805 */ /* 0x000fe2000001ff00 */
[C---:B--2---:R-:W-:Y:S01]  /*0260*/  IMAD.HI R2, R10.reuse, 0x2aaaaaab, RZ ;  /* 0x2aaaaaab0a027827 */ /* 0x044fe200078e02ff */
[----:B------:R-:W-:-:S02]  /*0270*/  ISETP.GE.AND P1, PT, R10, RZ, PT ;  /* 0x000000ff0a00720c */ /* 0x000fc40003f26270 */
[----:B------:R-:W-:Y:S02]  /*0280*/  CS2R R42, SRZ ;  /* 0x00000000002a7805 */ /* 0x000fe4000001ff00 */
[----:B------:R-:W-:Y:S02]  /*0290*/  CS2R R44, SRZ ;  /* 0x00000000002c7805 */ /* 0x000fe4000001ff00 */
[----:B----4-:R-:W-:Y:S02]  /*02a0*/  SHF.R.U32.HI R90, RZ, 0x5, R14 ;  /* 0x00000005ff5a7819 */ /* 0x010fe4000001160e */
[----:B------:R-:W-:Y:S02]  /*02b0*/  CS2R R46, SRZ ;  /* 0x00000000002e7805 */ /* 0x000fe4000001ff00 */
[----:B------:R-:W-:Y:S02]  /*02c0*/  SHF.R.U32.HI R5, RZ, 0x1f, R2 ;  /* 0x0000001fff057819 */ /* 0x000fe40000011602 */
[----:B------:R-:W-:-:S02]  /*02d0*/  CS2R R48, SRZ ;  /* 0x0000000000307805 */ /* 0x000fc4000001ff00 */
[----:B------:R-:W-:Y:S02]  /*02e0*/  CS2R R50, SRZ ;  /* 0x0000000000327805 */ /* 0x000fe4000001ff00 */
[----:B------:R-:W-:Y:S02]  /*02f0*/  CS2R R52, SRZ ;  /* 0x0000000000347805 */ /* 0x000fe4000001ff00 */
[----:B------:R-:W-:Y:S02]  /*0300*/  LEA.HI.SX32 R5, R2, R5, 0x1a ;  /* 0x0000000502057211 */ /* 0x000fe400078fd2ff */
[----:B------:R-:W-:Y:S02]  /*0310*/  CS2R R54, SRZ ;  /* 0x0000000000367805 */ /* 0x000fe4000001ff00 */
[----:B------:R-:W-:Y:S01]  /*0320*/  LOP3.LUT R90, R90, 0x7fffffc, RZ, 0xc0, !PT ;  /* 0x07fffffc5a5a7812 */ /* 0x000fe200078ec0ff */
[----:B------:R-:W-:Y:S01]  /*0330*/  UMOV UR19, 0x1 ;  /* 0x0000000100137882 */ /* 0x000fe20000000000 */
[----:B------:R-:W-:Y:S01]  /*0340*/  UMOV UR6, 0xffffffff ;  /* 0xffffffff00067882 */ /* 0x000fe20000000000 */
[C---:B------:R-:W-:Y:S01]  /*0350*/  IMAD.SHL.U32 R4, R5.reuse, 0x8, RZ ;  /* 0x0000000805047824 */ /* 0x040fe200078e00ff */
[----:B------:R-:W-:Y:S01]  /*0360*/  UMOV UR4, URZ ;  /* 0x0000003f00047c82 */ /* 0x000fe20008000000 */
[----:B------:R-:W-:Y:S01]  /*0370*/  IMAD R5, R5, -0x180, R10 ;  /* 0xfffffe8005057824 */ /* 0x000fe200078e020a */
[----:B------:R-:W-:-:S02]  /*0380*/  UIADD3 UR21, UR18, 0x6000, URZ ;  /* 0x0000600012157890 */ /* 0x000fc4000fffe03f */
[----:B------:R-:W-:Y:S01]  /*0390*/  LEA.HI.SX32 R3, R3, -R4, 0x19 ;  /* 0x8000000403037211 */ /* 0x000fe200078fcaff */
[----:B------:R-:W-:-:S03]  /*03a0*/  UMOV UR5, URZ ;  /* 0x0000003f00057c82 */ /* 0x000fc60008000000 */
[----:B------:R-:W-:-:S04]  /*03b0*/  VIMNMX R6, R3, 0x8, PT ;  /* 0x0000000803067848 */ /* 0x000fc80003fe0100 */
[-C--:B------:R-:W-:Y:S02]  /*03c0*/  IABS R11, R6.reuse ;  /* 0x00000006000b7213 */ /* 0x080fe40000000000 */
[----:B------:R-:W-:Y:S02]  /*03d0*/  IABS R8, R6 ;  /* 0x0000000600087213 */ /* 0x000fe40000000000 */
[----:B------:R-:W2:Y:S03]  /*03e0*/  I2F.RP R7, R11 ;  /* 0x0000000b00077306 */ /* 0x000ea60000209400 */
[----:B------:R-:W-:-:S05]  /*03f0*/  IMAD.MOV R13, RZ, RZ, -R8 ;  /* 0x000000ffff0d7224 */ /* 0x000fca00078e0a08 */
[----:B--2---:R-:W2:Y:S02]  /*0400*/  MUFU.RCP R7, R7 ;  /* 0x0000000700077308 */ /* 0x004ea40000001000 */
[----:B--2---:R-:W-:Y:S01]  /*0410*/  VIADD R2, R7, 0xffffffe ;  /* 0x0ffffffe07027836 */ /* 0x004fe20000000000 */
[----:B------:R-:W-:Y:S02]  /*0420*/  IABS R7, R10 ;  /* 0x0000000a00077213 */ /* 0x000fe40000000000 */
[----:B------:R-:W-:-:S03]  /*0430*/  SHF.R.U32.HI R10, RZ, 0x3, R14 ;  /* 0x00000003ff0a7819 */ /* 0x000fc6000001160e */
[----:B------:R2:W3:Y:S01]  /*0440*/  F2I.FTZ.U32.TRUNC.NTZ R3, R2 ;  /* 0x0000000200037305 */ /* 0x0004e2000021f000 */
[----:B------:R-:W-:Y:S01]  /*0450*/  SGXT.U32 R10, R10, 0x4 ;  /* 0x000000040a0a781a */ /* 0x000fe20000000000 */
[----:B--2---:R-:W-:Y:S02]  /*0460*/  IMAD.MOV.U32 R2, RZ, RZ, RZ ;  /* 0x000000ffff027224 */ /* 0x004fe400078e00ff */
[----:B---3--:R-:W-:-:S04]  /*0470*/  IMAD.MOV R12, RZ, RZ, -R3 ;  /* 0x000000ffff0c7224 */ /* 0x008fc800078e0a03 */
[----:B------:R-:W-:Y:S01]  /*0480*/  IMAD R9, R12, R11, RZ ;  /* 0x0000000b0c097224 */ /* 0x000fe200078e02ff */
[----:B------:R-:W-:-:S03]  /*0490*/  IABS R12, R5 ;  /* 0x00000005000c7213 */ /* 0x000fc60000000000 */
[----:B------:R-:W-:Y:S02]  /*04a0*/  IMAD.HI.U32 R3, R3, R9, R2 ;  /* 0x0000000903037227 */ /* 0x000fe400078e0002 */
[----:B------:R-:W2:Y:S04]  /*04b0*/  I2F.RP R9, R18 ;  /* 0x0000001200097306 */ /* 0x000ea80000209400 */
[----:B------:R-:W-:-:S04]  /*04c0*/  IMAD.HI.U32 R2, R3, R7, RZ ;  /* 0x0000000703027227 */ /* 0x000fc800078e00ff */
[----:B------:R-:W-:Y:S02]  /*04d0*/  IMAD R2, R2, R13, R7 ;  /* 0x0000000d02027224 */ /* 0x000fe400078e0207 */
[----:B------:R-:W-:-:S03]  /*04e0*/  IMAD.HI.U32 R8, R3, R12, RZ ;  /* 0x0000000c03087227 */ /* 0x000fc600078e00ff */
[C---:B------:R-:W-:Y:S01]  /*04f0*/  ISETP.GT.U32.AND P0, PT, R11.reuse, R2, PT ;  /* 0x000000020b00720c */ /* 0x040fe20003f04070 */
[----:B------:R-:W-:Y:S01]  /*0500*/  IMAD R7, R8, R13, R12 ;  /* 0x0000000d08077224 */ /* 0x000fe200078e020c */
[----:B--2---:R-:W2:Y:S04]  /*0510*/  MUFU.RCP R9, R9 ;  /* 0x0000000900097308 */ /* 0x004ea80000001000 */
[----:B------:R-:W-:-:S07]  /*0520*/  ISETP.GT.U32.AND P2, PT, R11, R7, PT ;  /* 0x000000070b00720c */ /* 0x000fce0003f44070 */
[----:B------:R-:W-:Y:S02]  /*0530*/  @!P0 IMAD.IADD R2, R2, 0x1, -R11 ;  /* 0x0000000102028824 */ /* 0x000fe400078e0a0b */
[----:B--2---:R-:W-:-:S03]  /*0540*/  VIADD R3, R9, 0xffffffe ;  /* 0x0ffffffe09037836 */ /* 0x004fc60000000000 */
[----:B------:R-:W-:Y:S01]  /*0550*/  ISETP.GT.U32.AND P0, PT, R11, R2, PT ;  /* 0x000000020b00720c */ /* 0x000fe20003f04070 */
[----:B------:R-:W-:Y:S01]  /*0560*/  @!P2 IMAD.IADD R7, R7, 0x1, -R11 ;  /* 0x000000010707a824 */ /* 0x000fe200078e0a0b */
[-C--:B------:R-:W-:Y:S01]  /*0570*/  LOP3.LUT R9, R5, R6.reuse, RZ, 0x3c, !PT ;  /* 0x0000000605097212 */ /* 0x080fe200078e3cff */
[----:B------:R-:W-:Y:S01]  /*0580*/  @!P2 VIADD R8, R8, 0x1 ;  /* 0x000000010808a836 */ /* 0x000fe20000000000 */
[----:B------:R-:W-:Y:S01]  /*0590*/  LOP3.LUT R5, RZ, R6, RZ, 0x33, !PT ;  /* 0x00000006ff057212 */ /* 0x000fe200078e33ff */
[----:B------:R-:W2:Y:S01]  /*05a0*/  F2I.FTZ.U32.TRUNC.NTZ R3, R3 ;  /* 0x0000000300037305 */ /* 0x000ea2000021f000 */
[----:B------:R-:W-:-:S07]  /*05b0*/  ISETP.GE.AND P3, PT, R9, RZ, PT ;  /* 0x000000ff0900720c */ /* 0x000fce0003f66270 */
[----:B------:R-:W-:Y:S01]  /*05c0*/  @!P0 IMAD.IADD R2, R2, 0x1, -R11 ;  /* 0x0000000102028824 */ /* 0x000fe200078e0a0b */
[----:B------:R-:W-:Y:S02]  /*05d0*/  ISETP.NE.AND P0, PT, R6, RZ, PT ;  /* 0x000000ff0600720c */ /* 0x000fe40003f05270 */
[----:B------:R-:W-:Y:S01]  /*05e0*/  SHF.R.U32.HI R6, RZ, 0x2, R14 ;  /* 0x00000002ff067819 */ /* 0x000fe2000001160e */
[----:B------:R-:W-:Y:S01]  /*05f0*/  @!P1 IMAD.MOV R2, RZ, RZ, -R2 ;  /* 0x000000ffff029224 */ /* 0x000fe200078e0a02 */
[----:B------:R-:W-:Y:S01]  /*0600*/  ISETP.GE.U32.AND P1, PT, R7, R11, PT ;  /* 0x0000000b0700720c */ /* 0x000fe20003f26070 */
[----:B--2---:R-:W-:Y:S01]  /*0610*/  IMAD.MOV R11, RZ, RZ, -R3 ;  /* 0x000000ffff0b7224 */ /* 0x004fe200078e0a03 */
[----:B------:R-:W-:Y:S02]  /*0620*/  SGXT.U32 R6, R6, 0x5 ;  /* 0x000000050606781a */ /* 0x000fe40000000000 */
[----:B------:R-:W-:Y:S01]  /*0630*/  SEL R7, R5, R2, !P0 ;  /* 0x0000000205077207 */ /* 0x000fe20004000000 */
[----:B------:R-:W-:Y:S01]  /*0640*/  IMAD R9, R11, R18, RZ ;  /* 0x000000120b097224 */ /* 0x000fe200078e02ff */
[----:B------:R-:W-:-:S03]  /*0650*/  IABS R2, R0 ;  /* 0x0000000000027213 */ /* 0x000fc60000000000 */
[----:B------:R-:W-:Y:S02]  /*0660*/  IMAD.IADD R7, R4, 0x1, R7 ;  /* 0x0000000104077824 */ /* 0x000fe400078e0207 */
[----:B------:R-:W-:Y:S02]  /*0670*/  IMAD.MOV R15, RZ, RZ, -R2 ;  /* 0x000000ffff0f7224 */ /* 0x000fe400078e0a02 */
[----:B------:R-:W-:Y:S02]  /*0680*/  IMAD.SHL.U32 R7, R7, 0x80, RZ ;  /* 0x0000008007077824 */ /* 0x000fe400078e00ff */
[----:B------:R-:W-:Y:S02]  /*0690*/  IMAD.MOV.U32 R2, RZ, RZ, RZ ;  /* 0x000000ffff027224 */ /* 0x000fe400078e00ff */
[----:B------:R-:W-:Y:S01]  /*06a0*/  @P1 VIADD R8, R8, 0x1 ;  /* 0x0000000108081836 */ /* 0x000fe20000000000 */
[----:B------:R-:W-:Y:S01]  /*06b0*/  LOP3.LUT R21, R7, R6, RZ, 0xfc, !PT ;  /* 0x0000000607157212 */ /* 0x000fe200078efcff */
[----:B------:R-:W-:Y:S01]  /*06c0*/  IMAD.HI.U32 R2, R3, R9, R2 ;  /* 0x0000000903027227 */ /* 0x000fe200078e0002 */
[----:B------:R-:W-:-:S02]  /*06d0*/  LOP3.LUT R22, R7, 0x20, R6, 0xfe, !PT ;  /* 0x0000002007167812 */ /* 0x000fc400078efe06 */
[----:B------:R-:W-:Y:S01]  /*06e0*/  IABS R11, R21 ;  /* 0x00000015000b7213 */ /* 0x000fe20000000000 */
[----:B------:R-:W-:Y:S01]  /*06f0*/  @!P3 IMAD.MOV R8, RZ, RZ, -R8 ;  /* 0x000000ffff08b224 */ /* 0x000fe200078e0a08 */
[----:B------:R-:W-:Y:S02]  /*0700*/  LOP3.LUT R23, R7, 0x40, R6, 0xfe, !PT ;  /* 0x0000004007177812 */ /* 0x000fe400078efe06 */
[----:B------:R-:W-:Y:S01]  /*0710*/  LOP3.LUT R24, R7, 0x60, R6, 0xfe, !PT ;  /* 0x0000006007187812 */ /* 0x000fe200078efe06 */
[----:B------:R-:W-:Y:S01]  /*0720*/  IMAD.HI.U32 R4, R2, R11, RZ ;  /* 0x0000000b02047227 */ /* 0x000fe200078e00ff */
[----:B------:R-:W-:Y:S02]  /*0730*/  IABS R12, R22 ;  /* 0x00000016000c7213 */ /* 0x000fe40000000000 */
[----:B------:R-:W-:Y:S01]  /*0740*/  IABS R13, R23 ;  /* 0x00000017000d7213 */ /* 0x000fe20000000000 */
[----:B------:R-:W-:Y:S01]  /*0750*/  IMAD R11, R4, R15, R11 ;  /* 0x0000000f040b7224 */ /* 0x000fe200078e020b */
[----:B------:R-:W-:Y:S01]  /*0760*/  IABS R17, R24 ;  /* 0x0000001800117213 */ /* 0x000fe20000000000 */
[----:B------:R-:W-:Y:S01]  /*0770*/  IMAD.HI.U32 R9, R2, R12, RZ ;  /* 0x0000000c02097227 */ /* 0x000fe200078e00ff */
[----:B------:R-:W-:-:S02]  /*0780*/  SEL R3, R5, R8, !P0 ;  /* 0x0000000805037207 */ /* 0x000fc40004000000 */
[----:B------:R-:W-:Y:S01]  /*0790*/  ISETP.GT.U32.AND P0, PT, R18, R11, PT ;  /* 0x0000000b1200720c */ /* 0x000fe20003f04070 */
[----:B------:R-:W-:Y:S01]  /*07a0*/  IMAD.HI.U32 R4, R2, R13, RZ ;  /* 0x0000000d02047227 */ /* 0x000fe200078e00ff */
[----:B------:R-:W-:Y:S02]  /*07b0*/  LOP3.LUT R8, R6, 0x60, RZ, 0xfc, !PT ;  /* 0x0000006006087812 */ /* 0x000fe400078efcff */
[----:B------:R-:W-:Y:S01]  /*07c0*/  ISETP.GE.AND P4, PT, R22, RZ, PT ;  /* 0x000000ff1600720c */ /* 0x000fe20003f86270 */
[----:B------:R-:W-:Y:S01]  /*07d0*/  IMAD.HI.U32 R2, R2, R17, RZ ;  /* 0x0000001102027227 */ /* 0x000fe200078e00ff */
[----:B------:R-:W-:Y:S02]  /*07e0*/  LOP3.LUT R5, R6, 0x40, RZ, 0xfc, !PT ;  /* 0x0000004006057812 */ /* 0x000fe400078efcff */
[----:B------:R-:W-:Y:S01]  /*07f0*/  ISETP.GE.AND P5, PT, R23, RZ, PT ;  /* 0x000000ff1700720c */ /* 0x000fe20003fa6270 */
[-C--:B------:R-:W-:Y:S01]  /*0800*/  IMAD R12, R9, R15.reuse, R12 ;  /* 0x0000000f090c7224 */ /* 0x080fe200078e020c */
[----:B------:R-:W-:Y:S01]  /*0810*/  LOP3.LUT R7, R7, R10, RZ, 0xfc, !PT ;  /* 0x0000000a07077212 */ /* 0x000fe200078efcff */
[-C--:B------:R-:W-:Y:S01]  /*0820*/  IMAD R13, R4, R15.reuse, R13 ;  /* 0x0000000f040d7224 */ /* 0x080fe200078e020d */
[----:B------:R-:W-:Y:S01]  /*0830*/  LOP3.LUT R4, R6, 0x20, RZ, 0xfc, !PT ;  /* 0x0000002006047812 */ /* 0x000fe200078efcff */
[----:B------:R-:W-:Y:S01]  /*0840*/  IMAD R15, R2, R15, R17 ;  /* 0x0000000f020f7224 */ /* 0x000fe200078e0211 */
[C---:B------:R-:W-:Y:S01]  /*0850*/  ISETP.GT.U32.AND P1, PT, R18.reuse, R12, PT ;  /* 0x0000000c1200720c */ /* 0x040fe20003f24070 */
[----:B------:R-:W-:Y:S01]  /*0860*/  @!P0 IMAD.IADD R11, R11, 0x1, -R18 ;  /* 0x000000010b0b8824 */ /* 0x000fe200078e0a12 */
[----:B------:R-:W-:Y:S01]  /*0870*/  ISETP.GT.U32.AND P2, PT, R18, R13, PT ;  /* 0x0000000d1200720c */ /* 0x000fe20003f44070 */
[----:B------:R-:W-:Y:S01]  /*0880*/  IMAD.SHL.U32 R9, R14, 0x8, RZ ;  /* 0x000000080e097824 */ /* 0x000fe200078e00ff */
[C---:B------:R-:W-:Y:S01]  /*0890*/  ISETP.GT.U32.AND P3, PT, R18.reuse, R15, PT ;  /* 0x0000000f1200720c */ /* 0x040fe20003f64070 */
[----:B------:R-:W-:Y:S01]  /*08a0*/  IMAD.SHL.U32 R3, R3, 0x40, RZ ;  /* 0x0000004003037824 */ /* 0x000fe200078e00ff */
[----:B------:R-:W-:-:S02]  /*08b0*/  ISETP.GT.U32.AND P6, PT, R18, R11, PT ;  /* 0x0000000b1200720c */ /* 0x000fc40003fc4070 */
[----:B------:R-:W-:Y:S02]  /*08c0*/  LOP3.LUT R17, R9, 0x18, R14, 0x48, !PT ;  /* 0x0000001809117812 */ /* 0x000fe400078e480e */
[----:B------:R-:W-:Y:S02]  /*08d0*/  LOP3.LUT R16, R3, R6, RZ, 0xfc, !PT ;  /* 0x0000000603107212 */ /* 0x000fe400078efcff */
[----:B------:R-:W-:Y:S01]  /*08e0*/  LOP3.LUT R20, R3, 0x20, R6, 0xfe, !PT ;  /* 0x0000002003147812 */ /* 0x000fe200078efe06 */
[--C-:B------:R-:W-:Y:S01]  /*08f0*/  @!P1 IMAD.IADD R12, R12, 0x1, -R18.reuse ;  /* 0x000000010c0c9824 */ /* 0x100fe200078e0a12 */
[----:B------:R-:W-:Y:S01]  /*0900*/  LOP3.LUT R9, R9, 0x18, RZ, 0xc0, !PT ;  /* 0x0000001809097812 */ /* 0x000fe200078ec0ff */
[--C-:B------:R-:W-:Y:S02]  /*0910*/  @!P2 IMAD.IADD R13, R13, 0x1, -R18.reuse ;  /* 0x000000010d0da824 */ /* 0x100fe400078e0a12 */
[--C-:B------:R-:W-:Y:S01]  /*0920*/  @!P3 IMAD.IADD R15, R15, 0x1, -R18.reuse ;  /* 0x000000010f0fb824 */ /* 0x100fe200078e0a12 */
[----:B------:R-:W-:Y:S01]  /*0930*/  ISETP.GT.U32.AND P0, PT, R18, R12, PT ;  /* 0x0000000c1200720c */ /* 0x000fe20003f04070 */
[--C-:B------:R-:W-:Y:S01]  /*0940*/  IMAD R2, R6, 0x20, R17.reuse ;  /* 0x0000002006027824 */ /* 0x100fe200078e0211 */
[C---:B------:R-:W-:Y:S01]  /*0950*/  ISETP.GT.U32.AND P1, PT, R18.reuse, R13, PT ;  /* 0x0000000d1200720c */ /* 0x040fe20003f24070 */
[----:B------:R-:W-:Y:S01]  /*0960*/  @!P6 IMAD.IADD R11, R11, 0x1, -R18 ;  /* 0x000000010b0be824 */ /* 0x000fe200078e0a12 */
[----:B------:R-:W-:Y:S01]  /*0970*/  ISETP.GT.U32.AND P2, PT, R18, R15, PT ;  /* 0x0000000f1200720c */ /* 0x000fe20003f44070 */
[----:B------:R-:W-:Y:S01]  /*0980*/  IMAD R6, R8, 0x20, R17 ;  /* 0x0000002008067824 */ /* 0x000fe200078e0211 */
[----:B------:R-:W-:Y:S01]  /*0990*/  ISETP.GE.AND P3, PT, R21, RZ, PT ;  /* 0x000000ff1500720c */ /* 0x000fe20003f66270 */
[----:B------:R-:W-:Y:S01]  /*09a0*/  IMAD.HI R8, R16, 0x2aaaaaab, RZ ;  /* 0x2aaaaaab10087827 */ /* 0x000fe200078e02ff */
[----:B------:R-:W-:-:S02]  /*09b0*/  ISETP.GE.AND P6, PT, R24, RZ, PT ;  /* 0x000000ff1800720c */ /* 0x000fc40003fc6270 */
[----:B------:R-:W-:Y:S01]  /*09c0*/  LEA R37, R6, UR18, 0x1 ;  /* 0x0000001206257c11 */ /* 0x000fe2000f8e08ff */
[----:B------:R-:W-:-:S04]  /*09d0*/  IMAD.HI R10, R20, 0x2aaaaaab, RZ ;  /* 0x2aaaaaab140a7827 */ /* 0x000fc800078e02ff */
[--C-:B------:R-:W-:Y:S01]  /*09e0*/  IMAD R4, R4, 0x20, R17.reuse ;  /* 0x0000002004047824 */ /* 0x100fe200078e0211 */
[----:B------:R-:W-:Y:S01]  /*09f0*/  SHF.R.U32.HI R19, RZ, 0x1f, R10 ;  /* 0x0000001fff137819 */ /* 0x000fe2000001160a */
[----:B------:R-:W-:Y:S01]  /*0a00*/  IMAD R5, R5, 0x20, R17 ;  /* 0x0000002005057824 */ /* 0x000fe200078e0211 */
[----:B------:R-:W-:Y:S01]  /*0a10*/  SHF.R.U32.HI R17, RZ, 0x1f, R8 ;  /* 0x0000001fff117819 */ /* 0x000fe20000011608 */
[--C-:B------:R-:W-:Y:S01]  /*0a20*/  @!P0 IMAD.IADD R12, R12, 0x1, -R18.reuse ;  /* 0x000000010c0c8824 */ /* 0x100fe200078e0a12 */
[----:B------:R-:W-:Y:S01]  /*0a30*/  LEA.HI R19, R10, R19, RZ, 0x17 ;  /* 0x000000130a137211 */ /* 0x000fe200078fb8ff */
[--C-:B------:R-:W-:Y:S01]  /*0a40*/  @!P1 IMAD.IADD R13, R13, 0x1, -R18.reuse ;  /* 0x000000010d0d9824 */ /* 0x100fe200078e0a12 */
[----:B------:R-:W-:Y:S01]  /*0a50*/  LEA.HI R17, R8, R17, RZ, 0x17 ;  /* 0x0000001108117211 */ /* 0x000fe200078fb8ff */
[----:B------:R-:W-:Y:S01]  /*0a60*/  @!P2 IMAD.IADD R15, R15, 0x1, -R18 ;  /* 0x000000010f0fa824 */ /* 0x000fe200078e0a12 */
[----:B------:R-:W-:Y:S01]  /*0a70*/  ISETP.NE.AND P0, PT, R0, RZ, PT ;  /* 0x000000ff0000720c */ /* 0x000fe20003f05270 */
[----:B------:R-:W-:Y:S01]  /*0a80*/  @!P3 IMAD.MOV R11, RZ, RZ, -R11 ;  /* 0x000000ffff0bb224 */ /* 0x000fe200078e0a0b */
[----:B------:R-:W-:Y:S01]  /*0a90*/  LOP3.LUT R8, RZ, R0, RZ, 0x33, !PT ;  /* 0x00000000ff087212 */ /* 0x000fe200078e33ff */
[----:B------:R-:W-:Y:S01]  /*0aa0*/  @!P4 IMAD.MOV R12, RZ, RZ, -R12 ;  /* 0x000000ffff0cc224 */ /* 0x000fe200078e0a0c */
[----:B------:R-:W-:Y:S01]  /*0ab0*/  LEA R33, R4, UR18, 0x1 ;  /* 0x0000001204217c11 */ /* 0x000fe2000f8e08ff */
[----:B------:R-:W-:Y:S01]  /*0ac0*/  @!P5 IMAD.MOV R13, RZ, RZ, -R13 ;  /* 0x000000ffff0dd224 */ /* 0x000fe200078e0a0d */
[C---:B------:R-:W-:Y:S01]  /*0ad0*/  SEL R18, R8.reuse, R11, !P0 ;  /* 0x0000000b08127207 */ /* 0x040fe20004000000 */
[----:B------:R-:W-:Y:S01]  /*0ae0*/  @!P6 IMAD.MOV R15, RZ, RZ, -R15 ;  /* 0x000000ffff0fe224 */ /* 0x000fe200078e0a0f */
[C---:B------:R-:W-:Y:S01]  /*0af0*/  SEL R12, R8.reuse, R12, !P0 ;  /* 0x0000000c080c7207 */ /* 0x040fe20004000000 */
[----:B------:R-:W-:Y:S01]  /*0b00*/  IMAD R10, R17, -0xc00, R16 ;  /* 0xfffff400110a7824 */ /* 0x000fe200078e0210 */
[----:B------:R-:W-:Y:S01]  /*0b10*/  LEA R35, R5, UR18, 0x1 ;  /* 0x0000001205237c11 */ /* 0x000fe2000f8e08ff */
[----:B------:R-:W-:Y:S01]  /*0b20*/  IMAD R16, R19, -0xc00, R20 ;  /* 0xfffff40013107824 */ /* 0x000fe200078e0214 */
[----:B------:R-:W-:Y:S01]  /*0b30*/  SEL R20, R8, R13, !P0 ;  /* 0x0000000d08147207 */ /* 0x000fe20004000000 */
[--C-:B------:R-:W-:Y:S01]  /*0b40*/  IMAD R17, R18, 0x3c00, R9.reuse ;  /* 0x00003c0012117824 */ /* 0x100fe200078e0209 */
[----:B------:R-:W-:Y:S01]  /*0b50*/  SEL R8, R8, R15, !P0 ;  /* 0x0000000f08087207 */ /* 0x000fe20004000000 */
[--C-:B------:R-:W-:Y:S01]  /*0b60*/  IMAD R19, R12, 0x3c00, R9.reuse ;  /* 0x00003c000c137824 */ /* 0x100fe200078e0209 */
[----:B------:R-:W-:Y:S01]  /*0b70*/  LEA R15, R2, UR18, 0x1 ;  /* 0x00000012020f7c11 */ /* 0x000fe2000f8e08ff */
[----:B------:R-:W-:-:S02]  /*0b80*/  IMAD R29, R10, 0x3c00, R9 ;  /* 0x00003c000a1d7824 */ /* 0x000fc400078e0209 */
[--C-:B------:R-:W-:Y:S02]  /*0b90*/  IMAD R11, R16, 0x3c00, R9.reuse ;  /* 0x00003c00100b7824 */ /* 0x100fe400078e0209 */
[--C-:B------:R-:W-:Y:S02]  /*0ba0*/  IMAD R25, R20, 0x3c00, R9.reuse ;  /* 0x00003c0014197824 */ /* 0x100fe400078e0209 */
[----:B------:R-:W-:Y:S02]  /*0bb0*/  IMAD R9, R8, 0x3c00, R9 ;  /* 0x00003c0008097824 */ /* 0x000fe400078e0209 */
[----:B-1---5:R-:W-:-:S04]  /*0bc0*/  IMAD.WIDE R16, R17, 0x2, R26 ;  /* 0x0000000211107825 */ /* 0x022fc800078e021a */
[--C-:B------:R-:W-:Y:S01]  /*0bd0*/  IMAD.WIDE R18, R19, 0x2, R26.reuse ;  /* 0x0000000213127825 */ /* 0x100fe200078e021a */
[----:B------:R-:W-:Y:S01]  /*0be0*/  @!PT LDS RZ, [RZ] ;  /* 0x00000000fffff984 */ /* 0x000fe20000000800 */
[----:B------:R-:W-:Y:S01]  /*0bf0*/  @!PT LDS RZ, [RZ] ;  /* 0x00000000fffff984 */ /* 0x000fe20000000800 */
[----:B------:R-:W-:Y:S01]  /*0c00*/  @!PT LDS RZ, [RZ] ;  /* 0x00000000fffff984 */ /* 0x000fe20000000800 */
[----:B------:R-:W-:Y:S01]  /*0c10*/  LDGSTS.E.BYPASS.128 [R15], desc[UR22][R16.64] ;  /* 0x00000000100f7fae */ /* 0x000fe2000b901c56 */
[----:B------:R-:W-:Y:S02]  /*0c20*/  IADD3 R8, P1, R16, 0x80, RZ ;  /* 0x0000008010087810 */ /* 0x000fe40007f3e0ff */
[--C-:B------:R-:W-:Y:S01]  /*0c30*/  IMAD.WIDE R24, R25, 0x2, R26.reuse ;  /* 0x0000000219187825 */ /* 0x100fe200078e021a */
[----:B------:R-:W-:Y:S03]  /*0c40*/  LDGSTS.E.BYPASS.128 [R33], desc[UR22][R18.64] ;  /* 0x0000000012217fae */ /* 0x000fe6000b901c56 */
[----:B------:R-:W-:Y:S01]  /*0c50*/  IMAD.WIDE R26, R9, 0x2, R26 ;  /* 0x00000002091a7825 */ /* 0x000fe200078e021a */
[----:B------:R-:W-:Y:S01]  /*0c60*/  LDGSTS.E.BYPASS.128 [R35], desc[UR22][R24.64] ;  /* 0x0000000018237fae */ /* 0x000fe2000b901c56 */
[----:B------:R-:W-:-:S02]  /*0c70*/  IADD3 R9, P0, R18, 0x80, RZ ;  /* 0x0000008012097810 */ /* 0x000fc40007f1e0ff */
[--C-:B------:R-:W-:Y:S01]  /*0c80*/  IMAD.WIDE R28, R29, 0x2, R30.reuse ;  /* 0x000000021d1c7825 */ /* 0x100fe200078e021e */
[----:B------:R-:W-:Y:S03]  /*0c90*/  LDGSTS.E.BYPASS.128 [R37], desc[UR22][R26.64] ;  /* 0x000000001a257fae */ /* 0x000fe6000b901c56 */
[----:B------:R-:W-:Y:S01]  /*0ca0*/  IMAD.WIDE R30, R11, 0x2, R30 ;  /* 0x000000020b1e7825 */ /* 0x000fe200078e021e */
[----:B------:R-:W0:Y:S03]  /*0cb0*/  LDGDEPBAR ;  /* 0x00000000000079af */ /* 0x000e260000000000 */
[----:B------:R-:W-:Y:S01]  /*0cc0*/  IMAD.X R10, RZ, RZ, R17, P1 ;  /* 0x000000ffff0a7224 */ /* 0x000fe200008e0611 */
[----:B------:R-:W-:Y:S01]  /*0cd0*/  LDGSTS.E.BYPASS.128 [R15+0x6000], desc[UR22][R28.64] ;  /* 0x060000001c0f7fae */ /* 0x000fe2000b901c56 */
[----:B------:R-:W-:Y:S01]  /*0ce0*/  IMAD.X R12, RZ, RZ, R19, P0 ;  /* 0x000000ffff0c7224 */ /* 0x000fe200000e0613 */
[----:B------:R-:W-:-:S02]  /*0cf0*/  IADD3 R11, P1, R24, 0x80, RZ ;  /* 0x00000080180b7810 */ /* 0x000fc40007f3e0ff */
[----:B------:R-:W-:Y:S01]  /*0d00*/  LDGSTS.E.BYPASS.128 [R33+0x6000], desc[UR22][R30.64] ;  /* 0x060000001e217fae */ /* 0x000fe2000b901c56 */
[----:B------:R-:W-:Y:S02]  /*0d10*/  IADD3 R13, P0, R26, 0x80, RZ ;  /* 0x000000801a0d7810 */ /* 0x000fe40007f1e0ff */
[----:B------:R-:W-:Y:S01]  /*0d20*/  IMAD.X R20, RZ, RZ, R25, P1 ;  /* 0x000000ffff147224 */ /* 0x000fe200008e0619 */
[----:B------:R-:W0:Y:S01]  /*0d30*/  LDGDEPBAR ;  /* 0x00000000000079af */ /* 0x000e220000000000 */
[----:B------:R-:W-:Y:S01]  /*0d40*/  BAR.SYNC.DEFER_BLOCKING 0x0 ;  /* 0x0000000000007b1d */ /* 0x000fe20000010000 */
[----:B------:R-:W-:Y:S01]  /*0d50*/  IMAD.X R22, RZ, RZ, R27, P0 ;  /* 0x000000ffff167224 */ /* 0x000fe200000e061b */
[----:B------:R-:W-:Y:S02]  /*0d60*/  IADD3 R21, P1, R28, 0x80, RZ ;  /* 0x000000801c157810 */ /* 0x000fe40007f3e0ff */
[----:B------:R-:W-:-:S03]  /*0d70*/  IADD3 R23, P0, R30, 0x80, RZ ;  /* 0x000000801e177810 */ /* 0x000fc60007f1e0ff */
[----:B------:R-:W-:Y:S02]  /*0d80*/  IMAD.X R88, RZ, RZ, R29, P1 ;  /* 0x000000ffff587224 */ /* 0x000fe400008e061d */
[----:B------:R-:W-:Y:S01]  /*0d90*/  IMAD.X R89, RZ, RZ, R31, P0 ;  /* 0x000000ffff597224 */ /* 0x000fe200000e061f */
[----:B------:R-:W-:Y:S01]  /*0da0*/  @!PT LDS RZ, [RZ] ;  /* 0x00000000fffff984 */ /* 0x000fe20000000800 */
[----:B------:R-:W-:Y:S01]  /*0db0*/  @!PT LDS RZ, [RZ] ;  /* 0x00000000fffff984 */ /* 0x000fe20000000800 */
[----:B------:R-:W-:Y:S01]  /*0dc0*/  @!PT LDS RZ, [RZ] ;  /* 0x00000000fffff984 */ /* 0x000fe20000000800 */
[----:B------:R-:W-:Y:S04]  /*0dd0*/  LDGSTS.E.BYPASS.128 [R15+0x2000], desc[UR22][R16.64+0x40] ;  /* 0x02000040100f7fae */ /* 0x000fe8000b901c56 */
[----:B------:R-:W-:Y:S04]  /*0de0*/  LDGSTS.E.BYPASS.128 [R33+0x2000], desc[UR22][R18.64+0x40] ;  /* 0x0200004012217fae */ /* 0x000fe8000b901c56 */
[----:B------:R1:W-:Y:S04]  /*0df0*/  LDGSTS.E.BYPASS.128 [R35+0x2000], desc[UR22][R24.64+0x40] ;  /* 0x0200004018237fae */ /* 0x0003e8000b901c56 */
[----:B------:R2:W-:Y:S04]  /*0e00*/  LDGSTS.E.BYPASS.128 [R37+0x2000], desc[UR22][R26.64+0x40] ;  /* 0x020000401a257fae */ /* 0x0005e8000b901c56 */
[----:B------:R-:W0:Y:S04]  /*0e10*/  LDGDEPBAR ;  /* 0x00000000000079af */ /* 0x000e280000000000 */
[----:B------:R3:W-:Y:S01]  /*0e20*/  LDGSTS.E.BYPASS.128 [R15+0x7000], desc[UR22][R28.64+0x40] ;  /* 0x070000401c0f7fae */ /* 0x0007e2000b901c56 */
[----:B-1----:R-:W-:-:S02]  /*0e30*/  CS2R R24, SRZ ;  /* 0x0000000000187805 */ /* 0x002fc4000001ff00 */
[----:B------:R-:W-:Y:S01]  /*0e40*/  CS2R R34, SRZ ;  /* 0x0000000000227805 */ /* 0x000fe2000001ff00 */
[----:B------:R1:W-:Y:S01]  /*0e50*/  LDGSTS.E.BYPASS.128 [R33+0x7000], desc[UR22][R30.64+0x40] ;  /* 0x070000401e217fae */ /* 0x0003e2000b901c56 */
[----:B--2---:R-:W-:Y:S02]  /*0e60*/  CS2R R26, SRZ ;  /* 0x00000000001a7805 */ /* 0x004fe4000001ff00 */
[----:B------:R-:W-:Y:S01]  /*0e70*/  CS2R R36, SRZ ;  /* 0x0000000000247805 */ /* 0x000fe2000001ff00 */
[----:B------:R-:W0:Y:S01]  /*0e80*/  LDGDEPBAR ;  /* 0x00000000000079af */ /* 0x000e220000000000 */
[----:B---3--:R-:W-:Y:S02]  /*0e90*/  CS2R R28, SRZ ;  /* 0x00000000001c7805 */ /* 0x008fe4000001ff00 */
[----:B-1----:R-:W-:Y:S02]  /*0ea0*/  CS2R R30, SRZ ;  /* 0x00000000001e7805 */ /* 0x002fe4000001ff00 */
[----:B------:R-:W-:-:S07]  /*0eb0*/  CS2R R32, SRZ ;  /* 0x0000000000207805 */ /* 0x000fce000001ff00 */
.L_x_0:
[----:B------:R-:W1:Y:S01]  /*0ec0*/  SHFL.IDX PT, R14, R90, RZ, 0x1f ;  /* 0x00001fff5a0e7589 */ /* 0x000e6200000e0000 */
[----:B------:R-:W-:Y:S01]  /*0ed0*/  UIADD3 UR6, UR6, 0x1, URZ ;  /* 0x0000000106067890 */ /* 0x000fe2000fffe03f */
[----:B------:R-:W-:-:S04]  /*0ee0*/  DEPBAR.LE SB0, 0x2 ;  /* 0x000080800000791a */ /* 0x000fc80000000000 */
[----:B------:R-:W-:Y:S01]  /*0ef0*/  UISETP.GE.AND UP0, UPT, UR6, 0x3, UPT ;  /* 0x000000030600788c */ /* 0x000fe2000bf06270 */
[----:B------:R-:W-:Y:S01]  /*0f00*/  BAR.SYNC.DEFER_BLOCKING 0x0 ;  /* 0x0000000000007b1d */ /* 0x000fe20000010000 */
[----:B------:R-:W-:Y:S01]  /*0f10*/  UIADD3 UR19, UR19, 0x1, URZ ;  /* 0x0000000113137890 */ /* 0x000fe2000fffe03f */
[----:B------:R-:W-:Y:S01]  /*0f20*/  VIADD R91, R91, 0x20 ;  /* 0x000000205b5b7836 */ /* 0x000fe20000000000 */
[----:B------:R-:W-:Y:S01]  /*0f30*/  USEL UR20, UR6, URZ, !UP0 ;  /* 0x0000003f06147287 */ /* 0x000fe2000c000000 */
[----:B------:R-:W-:Y:S02]  /*0f40*/  IADD3 R18, P1, R8, UR4, RZ ;  /* 0x0000000408127c10 */ /* 0x000fe4000ff3e0ff */
[----:B------:R-:W-:Y:S01]  /*0f50*/  UMOV UR11, 0x80000020 ;  /* 0x80000020000b7882 */ /* 0x000fe20000000000 */
[----:B------:R-:W-:Y:S01]  /*0f60*/  ULEA UR6, UR20, UR18, 0xd ;  /* 0x0000001214067291 */ /* 0x000fe2000f8e683f */
[----:B------:R-:W-:Y:S01]  /*0f70*/  ISETP.GE.U32.AND P0, PT, R91, 0x3bc0, PT ;  /* 0x00003bc05b00780c */ /* 0x000fe20003f06070 */
[----:B------:R-:W-:Y:S01]  /*0f80*/  UMOV UR12, 0x2000002 ;  /* 0x02000002000c7882 */ /* 0x000fe20000000000 */
[----:B------:R-:W-:Y:S01]  /*0f90*/  UMOV UR13, 0x80000020 ;  /* 0x80000020000d7882 */ /* 0x000fe20000000000 */
[----:B------:R-:W-:Y:S01]  /*0fa0*/  USHF.R.U32.HI UR8, URZ, 0x4, UR6 ;  /* 0x000000043f087899 */ /* 0x000fe20008011606 */
[----:B------:R-:W-:Y:S01]  /*0fb0*/  IADD3.X R19, R10, UR5, RZ, P1, !PT ;  /* 0x000000050a137c10 */ /* 0x000fe20008ffe4ff */
[----:B------:R-:W-:Y:S01]  /*0fc0*/  ULEA UR6, UR20, UR21, 0xc ;  /* 0x0000001514067291 */ /* 0x000fe2000f8e603f */
[----:B------:R-:W-:Y:S01]  /*0fd0*/  IADD3 R92, P1, R9, UR4, RZ ;  /* 0x00000004095c7c10 */ /* 0x000fe2000ff3e0ff */
[----:B------:R-:W-:Y:S01]  /*0fe0*/  ULOP3.LUT UR8, UR8, 0x3fff, URZ, 0xc0, !UPT ;  /* 0x00003fff08087892 */ /* 0x000fe2000f8ec03f */
[----:B-1----:R-:W-:Y:S01]  /*0ff0*/  R2UR UR7, R14 ;  /* 0x000000000e0772ca */ /* 0x002fe200000e0000 */
[----:B------:R-:W-:Y:S01]  /*1000*/  USHF.R.U32.HI UR6, URZ, 0x4, UR6 ;  /* 0x000000043f067899 */ /* 0x000fe20008011606 */
[----:B------:R-:W-:Y:S01]  /*1010*/  IADD3.X R93, R12, UR5, RZ, P1, !PT ;  /* 0x000000050c5d7c10 */ /* 0x000fe20008ffe4ff */
[----:B------:R-:W-:Y:S01]  /*1020*/  UMOV UR14, 0x1000002 ;  /* 0x01000002000e7882 */ /* 0x000fe20000000000 */
[----:B------:R-:W-:Y:S01]  /*1030*/  UMOV UR15, 0x80000020 ;  /* 0x80000020000f7882 */ /* 0x000fe20000000000 */
[----:B------:R-:W-:Y:S01]  /*1040*/  ULOP3.LUT UR6, UR6, 0x3fff, URZ, 0xc0, !UPT ;  /* 0x00003fff06067892 */ /* 0x000fe2000f8ec03f */
[----:B------:R-:W-:Y:S01]  /*1050*/  IADD3 R14, P1, R11, UR4, RZ ;  /* 0x000000040b0e7c10 */ /* 0x000fe2000ff3e0ff */
[----:B------:R-:W-:-:S02]  /*1060*/  WARPGROUP.ARRIVE ;  /* 0x00000000000079c5 */ /* 0x000fc40000000000 */
[----:B------:R-:W-:-:S04]  /*1070*/  ULOP3.LUT UR10, UR6, 0x1000000, URZ, 0xfc, !UPT ;  /* 0x01000000060a7892 */ /* 0x000fc8000f8efc3f */
[----:B------:R-:W-:-:S04]  /*1080*/  USHF.L.U32 UR7, UR7, 0x6, URZ ;  /* 0x0000000607077899 */ /* 0x000fc8000800063f */
[----:B------:R-:W-:-:S04]  /*1090*/  ULOP3.LUT UR7, UR7, 0xc0, URZ, 0xc0, !UPT ;  /* 0x000000c007077892 */ /* 0x000fc8000f8ec03f */
[----:B------:R-:W-:-:S03]  /*10a0*/  UIADD3 UR16, UP0, UR7, UR8, URZ ;  /* 0x0000000807107290 */ /* 0x000fc6000ff1e03f */
[----:B------:R-:W-:Y:S01]  /*10b0*/  UMOV UR7, URZ ;  /* 0x0000003f00077c82 */ /* 0x000fe20008000000 */
[----:B------:R-:W-:Y:S02]  /*10c0*/  UIADD3.X UR17, URZ, URZ, URZ, UP0, !UPT ;  /* 0x0000003f3f117290 */ /* 0x000fe400087fe43f */
[----:B------:R-:W-:Y:S02]  /*10d0*/  ULOP3.LUT UR8, UR16, 0x2000000, URZ, 0xfc, !UPT ;  /* 0x0200000010087892 */ /* 0x000fe4000f8efc3f */
[----:B------:R-:W-:Y:S02]  /*10e0*/  ULOP3.LUT UR9, UR17, 0x80000020, URZ, 0xfc, !UPT ;  /* 0x8000002011097892 */ /* 0x000fe4000f8efc3f */
[----:B------:R-:W-:Y:S02]  /*10f0*/  UIADD3.64 UR14, UR6, UR14, URZ ;  /* 0x0000000e060e7297 */ /* 0x000fe4000fffe03f */
[----:B------:R-:W-:Y:S02]  /*1100*/  UIADD3.64 UR12, UR16, UR12, URZ ;  /* 0x0000000c100c7297 */ /* 0x000fe4000fffe03f */
[----:B------:R-:W-:-:S03]  /*1110*/  UISETP.GE.AND UP0, UPT, UR19, 0x3, UPT ;  /* 0x000000031300788c */ /* 0x000fc6000bf06270 */
[----:B------:R-:W-:Y:S01]  /*1120*/  HGMMA.64x64x16.F32.BF16 R56, gdesc[UR8], R56 ;  /* 0x00e00000083879f0 */ /* 0x000fe20008701838 */
[----:B------:R-:W-:Y:S01]  /*1130*/  UMOV UR8, 0x2000100 ;  /* 0x0200010000087882 */ /* 0x000fe20000000000 */
[----:B------:R-:W-:Y:S01]  /*1140*/  UMOV UR9, 0x80000020 ;  /* 0x8000002000097882 */ /* 0x000fe20000000000 */
[----:B------:R-:W-:Y:S02]  /*1150*/  USEL UR19, UR19, URZ, !UP0 ;  /* 0x0000003f13137287 */ /* 0x000fe4000c000000 */
[----:B------:R-:W-:Y:S02]  /*1160*/  UIADD3.64 UR8, UR16, UR8, URZ ;  /* 0x0000000810087297 */ /* 0x000fe4000fffe03f */
[----:B------:R-:W-:-:S06]  /*1170*/  ULEA UR6, UR19, UR18, 0xd ;  /* 0x0000001213067291 */ /* 0x000fcc000f8e683f */
[----:B------:R-:W-:Y:S02]  /*1180*/  LEA R15, R2, UR6, 0x1 ;  /* 0x00000006020f7c11 */ /* 0x000fe4000f8e08ff */
[----:B------:R-:W-:Y:S01]  /*1190*/  LEA R17, R4, UR6, 0x1 ;  /* 0x0000000604117c11 */ /* 0x000fe2000f8e08ff */
[----:B------:R-:W-:Y:S04]  /*11a0*/  HGMMA.64x64x16.F32.BF16 R56, gdesc[UR12], R56 ;  /* 0x00e000000c3879f0 */ /* 0x000fe80008701838 */
[----:B------:R-:W-:Y:S01]  /*11b0*/  HGMMA.64x64x16.F32.BF16 R24, gdesc[UR8], R24 ;  /* 0x00e00000081879f0 */ /* 0x000fe20008701818 */
[----:B------:R-:W-:Y:S01]  /*11c0*/  UMOV UR12, 0x2000102 ;  /* 0x02000102000c7882 */ /* 0x000fe20000000000 */
[----:B------:R-:W-:Y:S02]  /*11d0*/  UMOV UR13, 0x80000020 ;  /* 0x80000020000d7882 */ /* 0x000fe40000000000 */
[----:B------:R-:W-:-:S09]  /*11e0*/  UIADD3.64 UR12, UR16, UR12, URZ ;  /* 0x0000000c100c7297 */ /* 0x000fd2000fffe03f */
[----:B------:R-:W-:Y:S03]  /*11f0*/  HGMMA.64x64x16.F32.BF16 R24, gdesc[UR12], R24, gsb0 ;  /* 0x00e000000c1879f0 */ /* 0x000fe60008001818 */
[----:B------:R-:W-:Y:S02]  /*1200*/  WARPGROUP.DEPBAR.LE gsb0, 0x1 ;  /* 0x00008000000079c5 */ /* 0x000fe40000010100 */
[----:B------:R-:W-:Y:S06]  /*1210*/  BAR.SYNC.DEFER_BLOCKING 0x0 ;  /* 0x0000000000007b1d */ /* 0x000fec0000010000 */
[----:B------:R-:W-:Y:S01]  /*1220*/  @!PT LDS RZ, [RZ] ;  /* 0x00000000fffff984 */ /* 0x000fe20000000800 */
[----:B------:R-:W-:Y:S01]  /*1230*/  @!PT LDS RZ, [RZ] ;  /* 0x00000000fffff984 */ /* 0x000fe20000000800 */
[----:B------:R-:W-:Y:S01]  /*1240*/  @!PT LDS RZ, [RZ] ;  /* 0x00000000fffff984 */ /* 0x000fe20000000800 */
[----:B------:R1:W-:Y:S04]  /*1250*/  LDGSTS.E.BYPASS.128 [R15], desc[UR22][R18.64], !P0 ;  /* 0x00000000120f7fae */ /* 0x0003e8000c101c56 */
[----:B------:R2:W-:Y:S01]  /*1260*/  LDGSTS.E.BYPASS.128 [R17], desc[UR22][R92.64], !P0 ;  /* 0x000000005c117fae */ /* 0x0005e2000c101c56 */
[----:B-1----:R-:W-:-:S02]  /*1270*/  IADD3.X R15, R20, UR5, RZ, P1, !PT ;  /* 0x00000005140f7c10 */ /* 0x002fc40008ffe4ff */
[----:B------:R-:W-:Y:S02]  /*1280*/  IADD3 R16, P1, R13, UR4, RZ ;  /* 0x000000040d107c10 */ /* 0x000fe4000ff3e0ff */
[----:B--2---:R-:W-:Y:S02]  /*1290*/  LEA R93, R5, UR6, 0x1 ;  /* 0x00000006055d7c11 */ /* 0x004fe4000f8e08ff */
[----:B------:R-:W-:Y:S02]  /*12a0*/  IADD3.X R17, R22, UR5, RZ, P1, !PT ;  /* 0x0000000516117c10 */ /* 0x000fe40008ffe4ff */
[----:B------:R-:W-:Y:S01]  /*12b0*/  IADD3 R18, P1, R21, UR4, RZ ;  /* 0x0000000415127c10 */ /* 0x000fe2000ff3e0ff */
[----:B------:R1:W-:Y:S01]  /*12c0*/  LDGSTS.E.BYPASS.128 [R93], desc[UR22][R14.64], !P0 ;  /* 0x000000000e5d7fae */ /* 0x0003e2000c101c56 */
[----:B------:R-:W-:Y:S01]  /*12d0*/  LEA R92, R6, UR6, 0x1 ;  /* 0x00000006065c7c11 */ /* 0x000fe2000f8e08ff */
[----:B------:R-:W-:Y:S01]  /*12e0*/  ULEA UR6, UR19, UR21, 0xc ;  /* 0x0000001513067291 */ /* 0x000fe2000f8e603f */
[----:B------:R-:W-:-:S03]  /*12f0*/  IADD3.X R19, R88, UR5, RZ, P1, !PT ;  /* 0x0000000558137c10 */ /* 0x000fc60008ffe4ff */
[----:B------:R2:W-:Y:S04]  /*1300*/  LDGSTS.E.BYPASS.128 [R92], desc[UR22][R16.64], !P0 ;  /* 0x00000000105c7fae */ /* 0x0005e8000c101c56 */
[----:B------:R-:W0:Y:S01]  /*1310*/  LDGDEPBAR ;  /* 0x00000000000079af */ /* 0x000e220000000000 */
[----:B-1----:R-:W-:Y:S01]  /*1320*/  IADD3 R14, P1, R23, UR4, RZ ;  /* 0x00000004170e7c10 */ /* 0x002fe2000ff3e0ff */
[----:B------:R-:W-:Y:S01]  /*1330*/  UIADD3 UR4, UP0, UR4, 0x40, URZ ;  /* 0x0000004004047890 */ /* 0x000fe2000ff1e03f */
[----:B------:R-:W-:Y:S02]  /*1340*/  LEA R93, R4, UR6, 0x1 ;  /* 0x00000006045d7c11 */ /* 0x000fe4000f8e08ff */
[----:B------:R-:W-:Y:S01]  /*1350*/  IADD3.X R15, R89, UR5, RZ, P1, !PT ;  /* 0x00000005590f7c10 */ /* 0x000fe20008ffe4ff */
[----:B------:R-:W-:Y:S01]  /*1360*/  UIADD3.X UR5, URZ, UR5, URZ, UP0, !UPT ;  /* 0x000000053f057290 */ /* 0x000fe200087fe43f */
[----:B--2---:R-:W-:Y:S01]  /*1370*/  LEA R17, R2, UR6, 0x1 ;  /* 0x0000000602117c11 */ /* 0x004fe2000f8e08ff */
[----:B------:R-:W-:-:S04]  /*1380*/  UMOV UR6, UR20 ;  /* 0x0000001400067c82 */ /* 0x000fc80008000000 */
[----:B------:R1:W-:Y:S04]  /*1390*/  LDGSTS.E.BYPASS.128 [R17], desc[UR22][R18.64], !P0 ;  /* 0x0000000012117fae */ /* 0x0003e8000c101c56 */
[----:B------:R1:W-:Y:S01]  /*13a0*/  LDGSTS.E.BYPASS.128 [R93], desc[UR22][R14.64], !P0 ;  /* 0x000000000e5d7fae */ /* 0x0003e2000c101c56 */
[----:B------:R-:W-:-:S03]  /*13b0*/  ISETP.GE.U32.AND P0, PT, R91, 0x3be0, PT ;  /* 0x00003be05b00780c */ /* 0x000fc60003f06070 */
[----:B------:R-:W0:Y:S10]  /*13c0*/  LDGDEPBAR ;  /* 0x00000000000079af */ /* 0x000e340000000000 */
[----:B-1----:R-:W-:Y:S05]  /*13d0*/  @!P0 BRA `(.L_x_0) ;  /* 0xfffffff800b88947 */ /* 0x002fea000383ffff */
[----:B------:R-:W1:Y:S01]  /*13e0*/  S2R R2, SR_TID.X ;  /* 0x0000000000027919 */ /* 0x000e620000002100 */
[----:B------:R-:W-:Y:S02]  /*13f0*/  WARPGROUP.DEPBAR.LE gsb0, 0x0 ;  /* 0x00008000000079c5 */ /* 0x000fe40000010000 */
[----:B------:R-:W-:-:S04]  /*1400*/  DEPBAR.LE SB0, 0x0 ;  /* 0x000080000000791a */ /* 0x000fc80000000000 */
[----:B------:R-:W-:Y:S02]  /*1410*/  F2FP.BF16.F32.PACK_AB R42, R43, R42 ;  /* 0x0000002a2b2a723e */ /* 0x000fe400000010ff */
[----:B------:R-:W-:Y:S02]  /*1420*/  F2FP.BF16.F32.PACK_AB R56, R57, R56 ;  /* 0x000000383938723e */ /* 0x000fe400000010ff */
[----:B------:R-:W-:Y:S02]  /*1430*/  F2FP.BF16.F32.PACK_AB R58, R59, R58 ;  /* 0x0000003a3b3a723e */ /* 0x000fe400000010ff */
[----:B------:R-:W-:Y:S02]  /*1440*/  F2FP.BF16.F32.PACK_AB R60, R61, R60 ;  /* 0x0000003c3d3c723e */ /* 0x000fe400000010ff */
[----:B------:R-:W-:Y:S02]  /*1450*/  F2FP.BF16.F32.PACK_AB R62, R63, R62 ;  /* 0x0000003e3f3e723e */ /* 0x000fe400000010ff */
[----:B------:R-:W-:-:S02]  /*1460*/  F2FP.BF16.F32.PACK_AB R64, R65, R64 ;  /* 0x000000404140723e */ /* 0x000fc400000010ff */
[----:B------:R-:W-:Y:S02]  /*1470*/  F2FP.BF16.F32.PACK_AB R66, R67, R66 ;  /* 0x000000424342723e */ /* 0x000fe400000010ff */
[----:B------:R-:W-:Y:S02]  /*1480*/  F2FP.BF16.F32.PACK_AB R68, R69, R68 ;  /* 0x000000444544723e */ /* 0x000fe400000010ff */
[----:B------:R-:W-:Y:S02]  /*1490*/  F2FP.BF16.F32.PACK_AB R70, R71, R70 ;  /* 0x000000464746723e */ /* 0x000fe400000010ff */
[----:B------:R-:W-:Y:S02]  /*14a0*/  F2FP.BF16.F32.PACK_AB R72, R73, R72 ;  /* 0x000000484948723e */ /* 0x000fe400000010ff */
[----:B------:R-:W-:Y:S02]  /*14b0*/  F2FP.BF16.F32.PACK_AB R74, R75, R74 ;  /* 0x0000004a4b4a723e */ /* 0x000fe400000010ff */
[----:B------:R-:W-:-:S02]  /*14c0*/  F2FP.BF16.F32.PACK_AB R76, R77, R76 ;  /* 0x0000004c4d4c723e */ /* 0x000fc400000010ff */
[----:B------:R-:W-:Y:S01]  /*14d0*/  F2FP.BF16.F32.PACK_AB R78, R79, R78 ;  /* 0x0000004e4f4e723e */ /* 0x000fe200000010ff */
[----:B-1----:R-:W-:Y:S01]  /*14e0*/  IMAD.SHL.U32 R88, R2, 0x8, RZ ;  /* 0x0000000802587824 */ /* 0x002fe200078e00ff */
[--C-:B------:R-:W-:Y:S02]  /*14f0*/  SHF.R.U32.HI R5, RZ, 0x5, R2.reuse ;  /* 0x00000005ff057819 */ /* 0x100fe40000011602 */
[----:B------:R-:W-:Y:S02]  /*1500*/  SHF.R.U32.HI R8, RZ, 0x2, R2 ;  /* 0x00000002ff087819 */ /* 0x000fe40000011602 */
[----:B------:R-:W-:Y:S02]  /*1510*/  LOP3.LUT R5, R5, 0x3, RZ, 0xc0, !PT ;  /* 0x0000000305057812 */ /* 0x000fe400078ec0ff */
[----:B------:R-:W-:Y:S02]  /*1520*/  SGXT.U32 R8, R8, 0x3 ;  /* 0x000000030808781a */ /* 0x000fe40000000000 */
[----:B------:R-:W-:Y:S01]  /*1530*/  F2FP.BF16.F32.PACK_AB R80, R81, R80 ;  /* 0x000000505150723e */ /* 0x000fe200000010ff */
[----:B------:R-:W-:Y:S01]  /*1540*/  IMAD.SHL.U32 R9, R5, 0x10, RZ ;  /* 0x0000001005097824 */ /* 0x000fe200078e00ff */
[----:B------:R-:W-:Y:S01]  /*1550*/  F2FP.BF16.F32.PACK_AB R82, R83, R82 ;  /* 0x000000525352723e */ /* 0x000fe200000010ff */
[----:B------:R-:W-:Y:S01]  /*1560*/  IMAD.SHL.U32 R5, R5, 0x4, RZ ;  /* 0x0000000405057824 */ /* 0x000fe200078e00ff */
[----:B------:R-:W-:-:S02]  /*1570*/  F2FP.BF16.F32.PACK_AB R84, R85, R84 ;  /* 0x000000545554723e */ /* 0x000fc400000010ff */
[----:B------:R-:W-:Y:S01]  /*1580*/  LOP3.LUT R9, R9, R8, RZ, 0xfc, !PT ;  /* 0x0000000809097212 */ /* 0x000fe200078efcff */
[----:B------:R-:W-:Y:S01]  /*1590*/  IMAD.SHL.U32 R8, R2, 0x2, RZ ;  /* 0x0000000202087824 */ /* 0x000fe200078e00ff */
[----:B------:R-:W-:Y:S02]  /*15a0*/  F2FP.BF16.F32.PACK_AB R86, R87, R86 ;  /* 0x000000565756723e */ /* 0x000fe400000010ff */
[----:B------:R-:W-:Y:S02]  /*15b0*/  SHF.R.U32.HI R10, RZ, 0x3, R2 ;  /* 0x00000003ff0a7819 */ /* 0x000fe40000011602 */
[----:B------:R-:W-:Y:S02]  /*15c0*/  LOP3.LUT R8, R8, 0x6, RZ, 0xc0, !PT ;  /* 0x0000000608087812 */ /* 0x000fe400078ec0ff */
[----:B------:R-:W-:Y:S02]  /*15d0*/  SGXT.U32 R2, R10, 0x2 ;  /* 0x000000020a02781a */ /* 0x000fe40000000000 */
[----:B------:R-:W-:Y:S01]  /*15e0*/  F2FP.BF16.F32.PACK_AB R20, R41, R40 ;  /* 0x000000282914723e */ /* 0x000fe200000010ff */
[----:B------:R-:W-:Y:S01]  /*15f0*/  IMAD R8, R9, 0x48, R8 ;  /* 0x0000004809087824 */ /* 0x000fe200078e0208 */
[----:B------:R-:W-:-:S02]  /*1600*/  LOP3.LUT R5, R5, R2, RZ, 0xfc, !PT ;  /* 0x0000000205057212 */ /* 0x000fc400078efcff */
[----:B------:R-:W-:Y:S02]  /*1610*/  LOP3.LUT R2, R88, 0x38, RZ, 0xc0, !PT ;  /* 0x0000003858027812 */ /* 0x000fe400078ec0ff */
[----:B------:R-:W-:Y:S01]  /*1620*/  LEA R43, R8, UR18, 0x1 ;  /* 0x00000012082b7c11 */ /* 0x000fe2000f8e08ff */
[----:B------:R-:W-:Y:S01]  /*1630*/  BAR.SYNC.DEFER_BLOCKING 0x0 ;  /* 0x0000000000007b1d */ /* 0x000fe20000010000 */
[----:B------:R-:W-:Y:S01]  /*1640*/  F2FP.BF16.F32.PACK_AB R4, R29, R28 ;  /* 0x0000001c1d04723e */ /* 0x000fe200000010ff */
[----:B------:R-:W-:Y:S01]  /*1650*/  IMAD R2, R5, 0x48, R2 ;  /* 0x0000004805027824 */ /* 0x000fe200078e0202 */
[----:B------:R-:W-:Y:S02]  /*1660*/  F2FP.BF16.F32.PACK_AB R6, R31, R30 ;  /* 0x0000001e1f06723e */ /* 0x000fe400000010ff */
[----:B------:R-:W-:Y:S02]  /*1670*/  F2FP.BF16.F32.PACK_AB R16, R33, R32 ;  /* 0x000000202110723e */ /* 0x000fe400000010ff */
[----:B------:R-:W-:-:S02]  /*1680*/  LEA R40, R2, UR18, 0x1 ;  /* 0x0000001202287c11 */ /* 0x000fc4000f8e08ff */
[----:B------:R-:W-:Y:S02]  /*1690*/  F2FP.BF16.F32.PACK_AB R18, R35, R34 ;  /* 0x000000222312723e */ /* 0x000fe400000010ff */
[----:B------:R-:W-:Y:S02]  /*16a0*/  F2FP.BF16.F32.PACK_AB R24, R25, R24 ;  /* 0x000000181918723e */ /* 0x000fe400000010ff */
[----:B------:R-:W-:Y:S02]  /*16b0*/  F2FP.BF16.F32.PACK_AB R26, R27, R26 ;  /* 0x0000001a1b1a723e */ /* 0x000fe400000010ff */
[----:B------:R-:W-:Y:S02]  /*16c0*/  F2FP.BF16.F32.PACK_AB R36, R37, R36 ;  /* 0x000000242524723e */ /* 0x000fe400000010ff */
[----:B------:R-:W-:Y:S02]  /*16d0*/  F2FP.BF16.F32.PACK_AB R38, R39, R38 ;  /* 0x000000262726723e */ /* 0x000fe400000010ff */
[----:B------:R-:W-:-:S02]  /*16e0*/  F2FP.BF16.F32.PACK_AB R44, R45, R44 ;  /* 0x0000002c2d2c723e */ /* 0x000fc400000010ff */
[----:B------:R-:W-:Y:S02]  /*16f0*/  F2FP.BF16.F32.PACK_AB R46, R47, R46 ;  /* 0x0000002e2f2e723e */ /* 0x000fe400000010ff */
[----:B------:R-:W-:Y:S01]  /*1700*/  F2FP.BF16.F32.PACK_AB R48, R49, R48 ;  /* 0x000000303130723e */ /* 0x000fe200000010ff */
[----:B------:R-:W-:Y:S01]  /*1710*/  STS [R43], R56 ;  /* 0x000000382b007388 */ /* 0x000fe20000000800 */
[----:B------:R-:W-:Y:S02]  /*1720*/  F2FP.BF16.F32.PACK_AB R50, R51, R50 ;  /* 0x000000323332723e */ /* 0x000fe400000010ff */
[----:B------:R-:W-:Y:S01]  /*1730*/  F2FP.BF16.F32.PACK_AB R52, R53, R52 ;  /* 0x000000343534723e */ /* 0x000fe200000010ff */
[----:B------:R-:W-:Y:S01]  /*1740*/  STS [R43+0x480], R58 ;  /* 0x0004803a2b007388 */ /* 0x000fe20000000800 */
[----:B------:R-:W-:Y:S02]  /*1750*/  F2FP.BF16.F32.PACK_AB R54, R55, R54 ;  /* 0x000000363736723e */ /* 0x000fe400000010ff */
[----:B------:R-:W-:Y:S01]  /*1760*/  LOP3.LUT R2, R3, 0x38, R88, 0xf8, !PT ;  /* 0x0000003803027812 */ /* 0x000fe200078ef858 */
[----:B------:R-:W-:Y:S01]  /*1770*/  STS [R43+0x10], R60 ;  /* 0x0000103c2b007388 */ /* 0x000fe20000000800 */
[----:B------:R-:W-:-:S02]  /*1780*/  LOP3.LUT R3, R7, 0x10, RZ, 0xfc, !PT ;  /* 0x0000001007037812 */ /* 0x000fc400078efcff */
[----:B------:R-:W-:Y:S01]  /*1790*/  ISETP.GE.AND P0, PT, R2, 0xc00, PT ;  /* 0x00000c000200780c */ /* 0x000fe20003f06270 */
[----:B------:R-:W-:Y:S01]  /*17a0*/  STS [R43+0x490], R62 ;  /* 0x0004903e2b007388 */ /* 0x000fe20000000800 */
[C---:B------:R-:W-:Y:S02]  /*17b0*/  LOP3.LUT R37, R7.reuse, 0x20, RZ, 0xfc, !PT ;  /* 0x0000002007257812 */ /* 0x040fe400078efcff */
[CC--:B------:R-:W-:Y:S01]  /*17c0*/  ISETP.LT.AND P1, PT, R7.reuse, R0.reuse, !P0 ;  /* 0x000000000700720c */ /* 0x0c0fe20004721270 */
[----:B------:R-:W-:Y:S01]  /*17d0*/  STS [R43+0x20], R64 ;  /* 0x000020402b007388 */ /* 0x000fe20000000800 */
[C---:B------:R-:W-:Y:S02]  /*17e0*/  LOP3.LUT R39, R7.reuse, 0x30, RZ, 0xfc, !PT ;  /* 0x0000003007277812 */ /* 0x040fe400078efcff */
[----:B------:R-:W-:Y:S01]  /*17f0*/  LOP3.LUT R41, R7, 0x40, RZ, 0xfc, !PT ;  /* 0x0000004007297812 */ /* 0x000fe200078efcff */
[----:B------:R-:W-:Y:S01]  /*1800*/  STS [R43+0x4a0], R66 ;  /* 0x0004a0422b007388 */ /* 0x000fe20000000800 */
[----:B------:R-:W-:-:S02]  /*1810*/  ISETP.LT.AND P6, PT, R3, R0, !P0 ;  /* 0x000000000300720c */ /* 0x000fc400047c1270 */
[-C--:B------:R-:W-:Y:S01]  /*1820*/  ISETP.LT.AND P5, PT, R37, R0.reuse, !P0 ;  /* 0x000000002500720c */ /* 0x080fe200047a1270 */
[----:B------:R-:W-:Y:S01]  /*1830*/  STS [R43+0x30], R68 ;  /* 0x000030442b007388 */ /* 0x000fe20000000800 */
[-C--:B------:R-:W-:Y:S02]  /*1840*/  ISETP.LT.AND P4, PT, R39, R0.reuse, !P0 ;  /* 0x000000002700720c */ /* 0x080fe40004781270 */
[----:B------:R-:W-:Y:S01]  /*1850*/  LOP3.LUT R37, R7, 0x50, RZ, 0xfc, !PT ;  /* 0x0000005007257812 */ /* 0x000fe200078efcff */
[----:B------:R-:W-:Y:S01]  /*1860*/  STS [R43+0x4b0], R70 ;  /* 0x0004b0462b007388 */ /* 0x000fe20000000800 */
[----:B------:R-:W-:Y:S02]  /*1870*/  ISETP.LT.AND P3, PT, R41, R0, !P0 ;  /* 0x000000002900720c */ /* 0x000fe40004761270 */
[C---:B------:R-:W-:Y:S01]  /*1880*/  LOP3.LUT R39, R7.reuse, 0x60, RZ, 0xfc, !PT ;  /* 0x0000006007277812 */ /* 0x040fe200078efcff */
[----:B------:R-:W-:Y:S01]  /*1890*/  STS [R43+0x40], R72 ;  /* 0x000040482b007388 */ /* 0x000fe20000000800 */
[----:B------:R-:W-:-:S02]  /*18a0*/  LOP3.LUT R41, R7, 0x70, RZ, 0xfc, !PT ;  /* 0x0000007007297812 */ /* 0x000fc400078efcff */
[----:B------:R-:W-:Y:S01]  /*18b0*/  ISETP.LT.AND P2, PT, R37, R0, !P0 ;  /* 0x000000002500720c */ /* 0x000fe20004741270 */
[----:B------:R-:W-:Y:S04]  /*18c0*/  STS [R43+0x4c0], R74 ;  /* 0x0004c04a2b007388 */ /* 0x000fe80000000800 */
[----:B------:R-:W-:Y:S04]  /*18d0*/  STS [R43+0x50], R76 ;  /* 0x0000504c2b007388 */ /* 0x000fe80000000800 */
[----:B------:R-:W-:Y:S04]  /*18e0*/  STS [R43+0x4d0], R78 ;  /* 0x0004d04e2b007388 */ /* 0x000fe80000000800 */
[----:B------:R-:W-:Y:S04]  /*18f0*/  STS [R43+0x60], R80 ;  /* 0x000060502b007388 */ /* 0x000fe80000000800 */
[----:B------:R-:W-:Y:S04]  /*1900*/  STS [R43+0x4e0], R82 ;  /* 0x0004e0522b007388 */ /* 0x000fe80000000800 */
[----:B------:R-:W-:Y:S04]  /*1910*/  STS [R43+0x70], R84 ;  /* 0x000070542b007388 */ /* 0x000fe80000000800 */
[----:B------:R-:W-:Y:S01]  /*1920*/  STS [R43+0x4f0], R86 ;  /* 0x0004f0562b007388 */ /* 0x000fe20000000800 */
[----:B------:R-:W-:Y:S06]  /*1930*/  BAR.SYNC.DEFER_BLOCKING 0x0 ;  /* 0x0000000000007b1d */ /* 0x000fec0000010000 */
[----:B------:R-:W1:Y:S04]  /*1940*/  LDS.128 R32, [R40] ;  /* 0x0000000028207984 */ /* 0x000e680000000c00 */
[----:B------:R-:W2:Y:S04]  /*1950*/  LDS.128 R28, [R40+0x900] ;  /* 0x00090000281c7984 */ /* 0x000ea80000000c00 */
[----:B------:R-:W3:Y:S04]  /*1960*/  LDS.128 R12, [R40+0x1200] ;  /* 0x00120000280c7984 */ /* 0x000ee80000000c00 */
[----:B------:R-:W4:Y:S01]  /*1970*/  LDS.128 R8, [R40+0x1b00] ;  /* 0x001b000028087984 */ /* 0x000f220000000c00 */
[----:B------:R-:W-:Y:S06]  /*1980*/  BAR.SYNC.DEFER_BLOCKING 0x0 ;  /* 0x0000000000007b1d */ /* 0x000fec0000010000 */
[----:B------:R-:W-:Y:S04]  /*1990*/  STS [R43], R24 ;  /* 0x000000182b007388 */ /* 0x000fe80000000800 */
[----:B------:R-:W-:Y:S04]  /*19a0*/  STS [R43+0x480], R26 ;  /* 0x0004801a2b007388 */ /* 0x000fe80000000800 */
[----:B------:R5:W-:Y:S04]  /*19b0*/  STS [R43+0x10], R4 ;  /* 0x000010042b007388 */ /* 0x000be80000000800 */
[----:B------:R-:W-:Y:S04]  /*19c0*/  STS [R43+0x490], R6 ;  /* 0x000490062b007388 */ /* 0x000fe80000000800 */
[----:B------:R-:W-:Y:S01]  /*19d0*/  STS [R43+0x20], R16 ;  /* 0x000020102b007388 */ /* 0x000fe20000000800 */
[----:B-----5:R-:W5:Y:S03]  /*19e0*/  LDC.64 R4, c[0x0][0x220] ;  /* 0x00008800ff047b82 */ /* 0x020f660000000a00 */
[----:B------:R-:W-:Y:S04]  /*19f0*/  STS [R43+0x4a0], R18 ;  /* 0x0004a0122b007388 */ /* 0x000fe80000000800 */
        /* <DEDUP_REMOVED lines=9> */
[----:B------:R1:W-:Y:S01]  /*1a90*/  STS [R43+0x4f0], R54 ;  /* 0x0004f0362b007388 */ /* 0x0003e20000000800 */
[----:B------:R-:W-:Y:S01]  /*1aa0*/  BAR.SYNC.DEFER_BLOCKING 0x0 ;  /* 0x0000000000007b1d */ /* 0x000fe20000010000 */
[----:B-1----:R-:W-:-:S04]  /*1ab0*/  IMAD R43, R7, 0xc00, R2 ;  /* 0x00000c00072b7824 */ /* 0x002fc800078e0202 */
[----:B-----5:R-:W-:-:S04]  /*1ac0*/  IMAD.WIDE R2, R43, 0x2, R4 ;  /* 0x000000022b027825 */ /* 0x020fc800078e0204 */
[C---:B------:R-:W-:Y:S02]  /*1ad0*/  VIADD R45, R43.reuse, 0xc000 ;  /* 0x0000c0002b2d7836 */ /* 0x040fe40000000000 */
[----:B------:R-:W-:Y:S02]  /*1ae0*/  VIADD R37, R43, 0x18000 ;  /* 0x000180002b257836 */ /* 0x000fe40000000000 */
[----:B------:R-:W-:-:S04]  /*1af0*/  IMAD.WIDE R6, R45, 0x2, R4 ;  /* 0x000000022d067825 */ /* 0x000fc800078e0204 */
[C---:B------:R-:W-:Y:S01]  /*1b00*/  VIADD R45, R43.reuse, 0x3c000 ;  /* 0x0003c0002b2d7836 */ /* 0x040fe20000000000 */
[----:B------:R-:W1:Y:S01]  /*1b10*/  LDS.128 R24, [R40] ;  /* 0x0000000028187984 */ /* 0x000e620000000c00 */
[----:B------:R-:W-:Y:S02]  /*1b20*/  VIADD R47, R43, 0x48000 ;  /* 0x000480002b2f7836 */ /* 0x000fe40000000000 */
[--C-:B------:R-:W-:Y:S01]  /*1b30*/  IMAD.WIDE R36, R37, 0x2, R4.reuse ;  /* 0x0000000225247825 */ /* 0x100fe200078e0204 */
[----:B------:R-:W5:Y:S04]  /*1b40*/  LDS.128 R20, [R40+0x900] ;  /* 0x0009000028147984 */ /* 0x000f680000000c00 */
[----:B------:R-:W5:Y:S04]  /*1b50*/  LDS.128 R16, [R40+0x1200] ;  /* 0x0012000028107984 */ /* 0x000f680000000c00 */
[----:B------:R4:W-:Y:S01]  /*1b60*/  @P1 STG.E.128 desc[UR22][R2.64], R32 ;  /* 0x0000002002001986 */ /* 0x0009e2000c101d16 */
[-C--:B------:R-:W-:Y:S01]  /*1b70*/  ISETP.LT.AND P1, PT, R39, R0.reuse, !P0 ;  /* 0x000000002700720c */ /* 0x080fe20004721270 */
[----:B------:R-:W-:Y:S01]  /*1b80*/  VIADD R39, R43, 0x24000 ;  /* 0x000240002b277836 */ /* 0x000fe20000000000 */
[----:B------:R-:W-:Y:S01]  /*1b90*/  ISETP.LT.AND P0, PT, R41, R0, !P0 ;  /* 0x000000002900720c */ /* 0x000fe20004701270 */
[----:B------:R-:W-:Y:S01]  /*1ba0*/  VIADD R41, R43, 0x30000 ;  /* 0x000300002b297836 */ /* 0x000fe20000000000 */
[----:B--2---:R2:W-:Y:S01]  /*1bb0*/  @P6 STG.E.128 desc[UR22][R6.64], R28 ;  /* 0x0000001c06006986 */ /* 0x0045e2000c101d16 */
[----:B------:R-:W-:-:S03]  /*1bc0*/  IMAD.WIDE R38, R39, 0x2, R4 ;  /* 0x0000000227267825 */ /* 0x000fc600078e0204 */
[----:B---3--:R2:W-:Y:S04]  /*1bd0*/  @P5 STG.E.128 desc[UR22][R36.64], R12 ;  /* 0x0000000c24005986 */ /* 0x0085e8000c101d16 */
[----:B----4-:R2:W-:Y:S01]  /*1be0*/  @P4 STG.E.128 desc[UR22][R38.64], R8 ;  /* 0x0000000826004986 */ /* 0x0105e2000c101d16 */
[----:B------:R-:W-:-:S04]  /*1bf0*/  IMAD.WIDE R2, R41, 0x2, R4 ;  /* 0x0000000229027825 */ /* 0x000fc800078e0204 */
[----:B------:R-:W-:-:S04]  /*1c00*/  IMAD.WIDE R32, R45, 0x2, R4 ;  /* 0x000000022d207825 */ /* 0x000fc800078e0204 */
[----:B------:R-:W-:Y:S01]  /*1c10*/  IMAD.WIDE R34, R47, 0x2, R4 ;  /* 0x000000022f227825 */ /* 0x000fe200078e0204 */
[----:B-1----:R2:W-:Y:S04]  /*1c20*/  @P3 STG.E.128 desc[UR22][R2.64], R24 ;  /* 0x0000001802003986 */ /* 0x0025e8000c101d16 */
[----:B-----5:R2:W-:Y:S04]  /*1c30*/  @P2 STG.E.128 desc[UR22][R32.64], R20 ;  /* 0x0000001420002986 */ /* 0x0205e8000c101d16 */
[----:B------:R2:W-:Y:S01]  /*1c40*/  @P1 STG.E.128 desc[UR22][R34.64], R16 ;  /* 0x0000001022001986 */ /* 0x0005e2000c101d16 */
[----:B------:R-:W-:Y:S05]  /*1c50*/  @!P0 EXIT ;  /* 0x000000000000894d */ /* 0x000fea0003800000 */
[----:B--2---:R-:W1:Y:S01]  /*1c60*/  LDS.128 R8, [R40+0x1b00] ;  /* 0x001b000028087984 */ /* 0x004e620000000c00 */
[----:B------:R-:W-:-:S04]  /*1c70*/  VIADD R43, R43, 0x54000 ;  /* 0x000540002b2b7836 */ /* 0x000fc80000000000 */
[----:B------:R-:W-:-:S05]  /*1c80*/  IMAD.WIDE R4, R43, 0x2, R4 ;  /* 0x000000022b047825 */ /* 0x000fca00078e0204 */
[----:B-1----:R-:W-:Y:S01]  /*1c90*/  STG.E.128 desc[UR22][R4.64], R8 ;  /* 0x0000000804007986 */ /* 0x002fe2000c101d16 */
[----:B------:R-:W-:Y:S05]  /*1ca0*/  EXIT ;  /* 0x000000000000794d */ /* 0x000fea0003800000 */
.L_x_1:
[----:B------:R-:W-:-:S00]  /*1cb0*/  BRA `(.L_x_1) ;  /* 0xfffffffc00fc7947 */ /* 0x000fc0000383ffff */
[----:B------:R-:W-:-:S00]  /*1cc0*/  NOP ;  /* 0x0000000000007918 */ /* 0x000fc00000000000 */
        /* <DEDUP_REMOVED lines=11> */
.L_x_2:


//--------------------- .nv.shared.triton_mm      --------------------------
	.section	.nv.shared.triton_mm,"aw",@nobits
	.sectionflags	@""
	.align	16
	.zero		1024


//--------------------- .nv.constant0.triton_mm   --------------------------
	.section	.nv.constant0.triton_mm,"a",@progbits
	.sectionflags	@""
	.align	4
.nv.constant0.triton_mm:
	.zero		556
